	.headerflags	@"EF_CUDA_TEXMODE_UNIFIED EF_CUDA_64BIT_ADDRESS EF_CUDA_ACCELERATORS EF_CUDA_SM90 EF_CUDA_VIRTUAL_SM(EF_CUDA_SM90)"
	.elftype	@"ET_EXEC"


//--------------------- .nv.info                  --------------------------
	.section	.nv.info,"",@"SHT_CUDA_INFO"
	.align	4


	//----- nvinfo : EIATTR_REGCOUNT
	.align		4
        /*0000*/ 	.byte	0x04, 0x2f
        /*0002*/ 	.short	(.L_3 - .L_2)
	.align		4
.L_2:
        /*0004*/ 	.word	index@(triton_poi_fused__native_batch_norm_legit_no_training_convolution_hardtanh_24)
        /*0008*/ 	.word	0x0000001c


	//----- nvinfo : EIATTR_MIN_STACK_SIZE
	.align		4
.L_3:
        /*000c*/ 	.byte	0x04, 0x12
        /*000e*/ 	.short	(.L_5 - .L_4)
	.align		4
.L_4:
        /*0010*/ 	.word	index@(triton_poi_fused__native_batch_norm_legit_no_training_convolution_hardtanh_24)
        /*0014*/ 	.word	0x00000000


	//----- nvinfo : EIATTR_FRAME_SIZE
	.align		4
.L_5:
        /*0018*/ 	.byte	0x04, 0x11
        /*001a*/ 	.short	(.L_7 - .L_6)
	.align		4
.L_6:
        /*001c*/ 	.word	index@(triton_poi_fused__native_batch_norm_legit_no_training_convolution_hardtanh_24)
        /*0020*/ 	.word	0x00000000


	//----- nvinfo : EIATTR_MIN_STACK_SIZE
	.align		4
.L_7:
        /*0024*/ 	.byte	0x04, 0x12
        /*0026*/ 	.short	(.L_9 - .L_8)
	.align		4
.L_8:
        /*0028*/ 	.word	index@(triton_poi_fused__native_batch_norm_legit_no_training_convolution_hardtanh_24)
        /*002c*/ 	.word	0x00000000
.L_9:


//--------------------- .nv.info.triton_poi_fused__native_batch_norm_legit_no_training_convolution_hardtanh_24 --------------------------
	.section	.nv.info.triton_poi_fused__native_batch_norm_legit_no_training_convolution_hardtanh_24,"",@"SHT_CUDA_INFO"
	.sectionflags	@""
	.align	4


	//----- nvinfo : EIATTR_CUDA_API_VERSION
	.align		4
        /*0000*/ 	.byte	0x04, 0x37
        /*0002*/ 	.short	(.L_11 - .L_10)
.L_10:
        /*0004*/ 	.word	0x0000007c


	//----- nvinfo : EIATTR_KPARAM_INFO
	.align		4
.L_11:
        /*0008*/ 	.byte	0x04, 0x17
        /*000a*/ 	.short	(.L_13 - .L_12)
.L_12:
        /*000c*/ 	.word	0x00000000
        /*0010*/ 	.short	0x0007
        /*0012*/ 	.short	0x0038
        /*0014*/ 	.byte	0x00, 0xf0, 0x11, 0x00


	//----- nvinfo : EIATTR_KPARAM_INFO
	.align		4
.L_13:
        /*0018*/ 	.byte	0x04, 0x17
        /*001a*/ 	.short	(.L_15 - .L_14)
.L_14:
        /*001c*/ 	.word	0x00000000
        /*0020*/ 	.short	0x0006
        /*0022*/ 	.short	0x0030
        /*0024*/ 	.byte	0x00, 0xf4, 0x21, 0x00


	//----- nvinfo : EIATTR_KPARAM_INFO
	.align		4
.L_15:
        /*0028*/ 	.byte	0x04, 0x17
        /*002a*/ 	.short	(.L_17 - .L_16)
.L_16:
        /*002c*/ 	.word	0x00000000
        /*0030*/ 	.short	0x0005
        /*0032*/ 	.short	0x0028
        /*0034*/ 	.byte	0x00, 0xf4, 0x21, 0x00


	//----- nvinfo : EIATTR_KPARAM_INFO
	.align		4
.L_17:
        /*0038*/ 	.byte	0x04, 0x17
        /*003a*/ 	.short	(.L_19 - .L_18)
.L_18:
        /*003c*/ 	.word	0x00000000
        /*0040*/ 	.short	0x0004
        /*0042*/ 	.short	0x0020
        /*0044*/ 	.byte	0x00, 0xf4, 0x21, 0x00


	//----- nvinfo : EIATTR_KPARAM_INFO
	.align		4
.L_19:
        /*0048*/ 	.byte	0x04, 0x17
        /*004a*/ 	.short	(.L_21 - .L_20)
.L_20:
        /*004c*/ 	.word	0x00000000
        /*0050*/ 	.short	0x0003
        /*0052*/ 	.short	0x0018
        /*0054*/ 	.byte	0x00, 0xf4, 0x21, 0x00


	//----- nvinfo : EIATTR_KPARAM_INFO
	.align		4
.L_21:
        /*0058*/ 	.byte	0x04, 0x17
        /*005a*/ 	.short	(.L_23 - .L_22)
.L_22:
        /*005c*/ 	.word	0x00000000
        /*0060*/ 	.short	0x0002
        /*0062*/ 	.short	0x0010
        /*0064*/ 	.byte	0x00, 0xf4, 0x21, 0x00


	//----- nvinfo : EIATTR_KPARAM_INFO
	.align		4
.L_23:
        /*0068*/ 	.byte	0x04, 0x17
        /*006a*/ 	.short	(.L_25 - .L_24)
.L_24:
        /*006c*/ 	.word	0x00000000
        /*0070*/ 	.short	0x0001
        /*0072*/ 	.short	0x0008
        /*0074*/ 	.byte	0x00, 0xf4, 0x21, 0x00


	//----- nvinfo : EIATTR_KPARAM_INFO
	.align		4
.L_25:
        /*0078*/ 	.byte	0x04, 0x17
        /*007a*/ 	.short	(.L_27 - .L_26)
.L_26:
        /*007c*/ 	.word	0x00000000
        /*0080*/ 	.short	0x0000
        /*0082*/ 	.short	0x0000
        /*0084*/ 	.byte	0x00, 0xf4, 0x21, 0x00


	//----- nvinfo : EIATTR_SPARSE_MMA_MASK
	.align		4
.L_27:
        /*0088*/ 	.byte	0x03, 0x50
        /*008a*/ 	.short	0x0000


	//----- nvinfo : EIATTR_MAXREG_COUNT
	.align		4
        /*008c*/ 	.byte	0x03, 0x1b
        /*008e*/ 	.short	0x00ff


	//----- nvinfo : EIATTR_EXIT_INSTR_OFFSETS
	.align		4
        /*0090*/ 	.byte	0x04, 0x1c
        /*0092*/ 	.short	(.L_29 - .L_28)


	//   ....[0]....
.L_28:
        /*0094*/ 	.word	0x000004f0


	//   ....[1]....
        /*0098*/ 	.word	0x00000510


	//----- nvinfo : EIATTR_REQNTID
	.align		4
.L_29:
        /*009c*/ 	.byte	0x04, 0x10
        /*009e*/ 	.short	(.L_31 - .L_30)
.L_30:
        /*00a0*/ 	.word	0x00000080
        /*00a4*/ 	.word	0x00000001
        /*00a8*/ 	.word	0x00000001


	//----- nvinfo : EIATTR_CBANK_PARAM_SIZE
	.align		4
.L_31:
        /*00ac*/ 	.byte	0x03, 0x19
        /*00ae*/ 	.short	0x003c


	//----- nvinfo : EIATTR_PARAM_CBANK
	.align		4
        /*00b0*/ 	.byte	0x04, 0x0a
        /*00b2*/ 	.short	(.L_33 - .L_32)
	.align		4
.L_32:
        /*00b4*/ 	.word	index@(.nv.constant0.triton_poi_fused__native_batch_norm_legit_no_training_convolution_hardtanh_24)
        /*00b8*/ 	.short	0x0210
        /*00ba*/ 	.short	0x003c


	//----- nvinfo : EIATTR_SW_WAR
	.align		4
.L_33:
        /*00bc*/ 	.byte	0x04, 0x36
        /*00be*/ 	.short	(.L_35 - .L_34)
.L_34:
        /*00c0*/ 	.word	0x00000008
.L_35:


//--------------------- .nv.callgraph             --------------------------
	.section	.nv.callgraph,"",@"SHT_CUDA_CALLGRAPH"
	.align	4
	.sectionentsize	8
	.align		4
        /*0000*/ 	.word	0x00000000
	.align		4
        /*0004*/ 	.word	0xffffffff
	.align		4
        /*0008*/ 	.word	0x00000000
	.align		4
        /*000c*/ 	.word	0xfffffffe
	.align		4
        /*0010*/ 	.word	0x00000000
	.align		4
        /*0014*/ 	.word	0xfffffffd
	.align		4
        /*0018*/ 	.word	0x00000000
	.align		4
        /*001c*/ 	.word	0xfffffffc


//--------------------- .nv.constant4             --------------------------
	.section	.nv.constant4,"a",@progbits
	.align	8
	.align		8
.nv.constant4:
        /*0000*/ 	.dword	_$_str
	.align		8
        /*0008*/ 	.dword	_$_str_$_2


//--------------------- .text.triton_poi_fused__native_batch_norm_legit_no_training_convolution_hardtanh_24 --------------------------
	.section	.text.triton_poi_fused__native_batch_norm_legit_no_training_convolution_hardtanh_24,"ax",@progbits
	.align	128
        .global         triton_poi_fused__native_batch_norm_legit_no_training_convolution_hardtanh_24
        .type           triton_poi_fused__native_batch_norm_legit_no_training_convolution_hardtanh_24,@function
        .size           triton_poi_fused__native_batch_norm_legit_no_training_convolution_hardtanh_24,(.L_x_1 - triton_poi_fused__native_batch_norm_legit_no_training_convolution_hardtanh_24)
        .other          triton_poi_fused__native_batch_norm_legit_no_training_convolution_hardtanh_24,@"STO_CUDA_ENTRY STV_DEFAULT"
triton_poi_fused__native_batch_norm_legit_no_training_convolution_hardtanh_24:
.text.triton_poi_fused__native_batch_norm_legit_no_training_convolution_hardtanh_24:
[----:B------:R-:W0:Y:S01]  /*0000*/  LDC R1, c[0x0][0x28] ;  /* 0x00000a00ff017b82 */ /* 0x000e220000000800 */
[----:B------:R-:W1:Y:S01]  /*0010*/  S2R R0, SR_TID.X ;  /* 0x0000000000007919 */ /* 0x000e620000002100 */
[----:B------:R-:W-:-:S06]  /*0020*/  HFMA2.MMA R2, -RZ, RZ, 0, 0 ;  /* 0x00000000ff027435 */ /* 0x000fcc00000001ff */
[----:B------:R-:W2:Y:S01]  /*0030*/  LDC.64 R4, c[0x0][0x228] ;  /* 0x00008a00ff047b82 */ /* 0x000ea20000000a00 */
[----:B------:R-:W-:Y:S01]  /*0040*/  CS2R R8, SRZ ;  /* 0x0000000000087805 */ /* 0x000fe2000001ff00 */
[----:B------:R-:W3:Y:S01]  /*0050*/  S2R R3, SR_CTAID.X ;  /* 0x0000000000037919 */ /* 0x000ee20000002500 */
[----:B------:R-:W-:-:S05]  /*0060*/  ULDC.64 UR4, c[0x0][0x208] ;  /* 0x0000820000047ab9 */ /* 0x000fca0000000a00 */
[----:B------:R-:W4:Y:S08]  /*0070*/  LDC.64 R18, c[0x0][0x218] ;  /* 0x00008600ff127b82 */ /* 0x000f300000000a00 */
[----:B------:R-:W5:Y:S08]  /*0080*/  LDC.64 R20, c[0x0][0x220] ;  /* 0x00008800ff147b82 */ /* 0x000f700000000a00 */
[----:B------:R-:W5:Y:S01]  /*0090*/  LDC.64 R14, c[0x0][0x238] ;  /* 0x00008e00ff0e7b82 */ /* 0x000f620000000a00 */
[----:B-1----:R-:W-:-:S07]  /*00a0*/  SHF.L.U32 R0, R0, 0x1, RZ ;  /* 0x0000000100007819 */ /* 0x002fce00000006ff */
[----:B------:R-:W1:Y:S01]  /*00b0*/  LDC.64 R22, c[0x0][0x230] ;  /* 0x00008c00ff167b82 */ /* 0x000e620000000a00 */
[----:B------:R-:W-:-:S04]  /*00c0*/  LOP3.LUT R0, R0, 0xfe, RZ, 0xc0, !PT ;  /* 0x000000fe00007812 */ /* 0x000fc800078ec0ff */
[----:B---3--:R-:W-:-:S04]  /*00d0*/  LEA R3, R3, R0, 0x8 ;  /* 0x0000000003037211 */ /* 0x008fc800078e40ff */
[C---:B------:R-:W-:Y:S01]  /*00e0*/  ISETP.GE.AND P0, PT, R3.reuse, 0x3800, PT ;  /* 0x000038000300780c */ /* 0x040fe20003f06270 */
[----:B------:R-:W-:-:S05]  /*00f0*/  IMAD.HI R0, R3, -0x6db6db6d, R2 ;  /* 0x9249249303007827 */ /* 0x000fca00078e0202 */
[----:B------:R-:W-:-:S04]  /*0100*/  SHF.R.U32.HI R7, RZ, 0x1f, R0 ;  /* 0x0000001fff077819 */ /* 0x000fc80000011600 */
[----:B------:R-:W-:-:S05]  /*0110*/  LEA.HI.SX32 R7, R0, R7, 0x1b ;  /* 0x0000000700077211 */ /* 0x000fca00078fdaff */
[----:B------:R-:W-:Y:S02]  /*0120*/  IMAD R0, R7, -0x38, R3 ;  /* 0xffffffc807007824 */ /* 0x000fe400078e0203 */
[----:B------:R-:W3:Y:S02]  /*0130*/  LDC.64 R6, c[0x0][0x210] ;  /* 0x00008400ff067b82 */ /* 0x000ee40000000a00 */
[----:B--2---:R-:W-:-:S05]  /*0140*/  IMAD.WIDE R4, R0, 0x4, R4 ;  /* 0x0000000400047825 */ /* 0x004fca00078e0204 */
[----:B------:R2:W3:Y:S01]  /*0150*/  @!P0 LDG.E.EL.64 R8, desc[UR4][R4.64] ;  /* 0x0000000404088981 */ /* 0x0004e2000c2e1b00 */
[----:B------:R-:W-:Y:S02]  /*0160*/  CS2R R10, SRZ ;  /* 0x00000000000a7805 */ /* 0x000fe4000001ff00 */
[----:B------:R-:W-:Y:S01]  /*0170*/  CS2R R12, SRZ ;  /* 0x00000000000c7805 */ /* 0x000fe2000001ff00 */
[----:B----4-:R-:W-:-:S04]  /*0180*/  IMAD.WIDE R18, R0, 0x4, R18 ;  /* 0x0000000400127825 */ /* 0x010fc800078e0212 */
[C---:B-----5:R-:W-:Y:S01]  /*0190*/  IMAD.WIDE R20, R0.reuse, 0x4, R20 ;  /* 0x0000000400147825 */ /* 0x060fe200078e0214 */
[----:B------:R4:W5:Y:S01]  /*01a0*/  @!P0 LDG.E.EL.64 R10, desc[UR4][R18.64] ;  /* 0x00000004120a8981 */ /* 0x000962000c2e1b00 */
[----:B--2---:R-:W-:Y:S02]  /*01b0*/  CS2R R4, SRZ ;  /* 0x0000000000047805 */ /* 0x004fe4000001ff00 */
[----:B0-----:R-:W-:-:S04]  /*01c0*/  IMAD.WIDE R24, R0, 0x4, R14 ;  /* 0x0000000400187825 */ /* 0x001fc800078e020e */
[----:B---3--:R-:W-:Y:S01]  /*01d0*/  IMAD.WIDE R6, R3, 0x4, R6 ;  /* 0x0000000403067825 */ /* 0x008fe200078e0206 */
[----:B------:R-:W2:Y:S04]  /*01e0*/  @!P0 LDG.E.EL.64 R4, desc[UR4][R20.64] ;  /* 0x0000000414048981 */ /* 0x000ea8000c2e1b00 */
[----:B------:R-:W5:Y:S01]  /*01f0*/  @!P0 LDG.E.64 R12, desc[UR4][R6.64] ;  /* 0x00000004060c8981 */ /* 0x000f62000c1e1b00 */
[----:B------:R-:W-:Y:S02]  /*0200*/  CS2R R14, SRZ ;  /* 0x00000000000e7805 */ /* 0x000fe4000001ff00 */
[----:B------:R-:W-:Y:S01]  /*0210*/  CS2R R16, SRZ ;  /* 0x0000000000107805 */ /* 0x000fe2000001ff00 */
[----:B-1----:R-:W-:-:S05]  /*0220*/  IMAD.WIDE R22, R0, 0x4, R22 ;  /* 0x0000000400167825 */ /* 0x002fca00078e0216 */
[----:B------:R-:W3:Y:S04]  /*0230*/  @!P0 LDG.E.EL.64 R14, desc[UR4][R22.64] ;  /* 0x00000004160e8981 */ /* 0x000ee8000c2e1b00 */
[----:B------:R-:W3:Y:S01]  /*0240*/  @!P0 LDG.E.EL.64 R16, desc[UR4][R24.64] ;  /* 0x0000000418108981 */ /* 0x000ee2000c2e1b00 */
[----:B----4-:R-:W-:Y:S01]  /*0250*/  MOV R19, 0x3e800000 ;  /* 0x3e80000000137802 */ /* 0x010fe20000000f00 */
[----:B------:R-:W-:Y:S01]  /*0260*/  FADD R8, R8, 9.9999997473787516356e-06 ;  /* 0x3727c5ac08087421 */ /* 0x000fe20000000000 */
[----:B------:R-:W-:-:S03]  /*0270*/  FADD R9, R9, 9.9999997473787516356e-06 ;  /* 0x3727c5ac09097421 */ /* 0x000fc60000000000 */
[----:B------:R-:W0:Y:S08]  /*0280*/  MUFU.SQRT R0, R8 ;  /* 0x0000000800007308 */ /* 0x000e300000002000 */
[----:B------:R-:W1:Y:S01]  /*0290*/  MUFU.SQRT R2, R9 ;  /* 0x0000000900027308 */ /* 0x000e620000002000 */
[C---:B0-----:R-:W-:Y:S02]  /*02a0*/  FSETP.GT.AND P1, PT, R0.reuse, 8.50705917302346158658e+37, PT ;  /* 0x7e8000000000780b */ /* 0x041fe40003f24000 */
[----:B------:R-:W-:-:S02]  /*02b0*/  FSETP.GEU.AND P3, PT, R0, 1.175494350822287508e-38, PT ;  /* 0x008000000000780b */ /* 0x000fc40003f6e000 */
[C---:B-1----:R-:W-:Y:S02]  /*02c0*/  FSETP.GT.AND P2, PT, R2.reuse, 8.50705917302346158658e+37, PT ;  /* 0x7e8000000200780b */ /* 0x042fe40003f44000 */
[----:B------:R-:W-:-:S07]  /*02d0*/  FSETP.GEU.AND P4, PT, R2, 1.175494350822287508e-38, PT ;  /* 0x008000000200780b */ /* 0x000fce0003f8e000 */
[----:B------:R-:W-:-:S04]  /*02e0*/  @P1 FMUL R0, R0, 0.25 ;  /* 0x3e80000000001820 */ /* 0x000fc80000400000 */
[----:B------:R-:W-:Y:S01]  /*02f0*/  @!P3 FMUL R0, R0, 16777216 ;  /* 0x4b8000000000b820 */ /* 0x000fe20000400000 */
[----:B------:R-:W-:-:S04]  /*0300*/  @P2 FMUL R2, R2, 0.25 ;  /* 0x3e80000002022820 */ /* 0x000fc80000400000 */
[----:B------:R-:W-:Y:S01]  /*0310*/  @!P4 FMUL R2, R2, 16777216 ;  /* 0x4b8000000202c820 */ /* 0x000fe20000400000 */
[----:B------:R-:W0:Y:S01]  /*0320*/  MUFU.RCP R0, R0 ;  /* 0x0000000000007308 */ /* 0x000e220000001000 */
[----:B------:R-:W-:-:S07]  /*0330*/  FSEL R9, R19, 1, P1 ;  /* 0x3f80000013097808 */ /* 0x000fce0000800000 */
[----:B------:R-:W1:Y:S01]  /*0340*/  MUFU.RCP R2, R2 ;  /* 0x0000000200027308 */ /* 0x000e620000001000 */
[----:B------:R-:W-:Y:S01]  /*0350*/  FSEL R19, R19, 1, P2 ;  /* 0x3f80000013137808 */ /* 0x000fe20001000000 */
[----:B------:R-:W-:Y:S01]  /*0360*/  @!P3 FMUL R9, R9, 16777216 ;  /* 0x4b8000000909b820 */ /* 0x000fe20000400000 */
[----:B-----5:R-:W-:Y:S01]  /*0370*/  FADD R10, R10, R12 ;  /* 0x0000000c0a0a7221 */ /* 0x020fe20000000000 */
[----:B------:R-:W-:Y:S02]  /*0380*/  FADD R11, R11, R13 ;  /* 0x0000000d0b0b7221 */ /* 0x000fe40000000000 */
[----:B------:R-:W-:Y:S01]  /*0390*/  @!P4 FMUL R19, R19, 16777216 ;  /* 0x4b8000001313c820 */ /* 0x000fe20000400000 */
[----:B0-----:R-:W-:Y:S01]  /*03a0*/  FMUL R9, R0, R9 ;  /* 0x0000000900097220 */ /* 0x001fe20000400000 */
[----:B--2---:R-:W-:Y:S01]  /*03b0*/  FADD R4, R10, -R4 ;  /* 0x800000040a047221 */ /* 0x004fe20000000000 */
[----:B------:R-:W-:-:S03]  /*03c0*/  FADD R5, R11, -R5 ;  /* 0x800000050b057221 */ /* 0x000fc60000000000 */
[----:B------:R-:W-:Y:S01]  /*03d0*/  FMUL R9, R4, R9 ;  /* 0x0000000904097220 */ /* 0x000fe20000400000 */
[----:B-1----:R-:W-:-:S03]  /*03e0*/  FMUL R0, R2, R19 ;  /* 0x0000001302007220 */ /* 0x002fc60000400000 */
[----:B---3--:R-:W-:Y:S01]  /*03f0*/  FFMA R9, R9, R14, R16 ;  /* 0x0000000e09097223 */ /* 0x008fe20000000010 */
[----:B------:R-:W-:Y:S02]  /*0400*/  FMUL R0, R5, R0 ;  /* 0x0000000005007220 */ /* 0x000fe40000400000 */
[----:B------:R-:W0:Y:S02]  /*0410*/  LDC.64 R4, c[0x0][0x240] ;  /* 0x00009000ff047b82 */ /* 0x000e240000000a00 */
[----:B------:R-:W-:Y:S01]  /*0420*/  FFMA R0, R0, R15, R17 ;  /* 0x0000000f00007223 */ /* 0x000fe20000000011 */
[----:B------:R-:W-:-:S04]  /*0430*/  FSETP.GTU.AND P1, PT, R9, RZ, PT ;  /* 0x000000ff0900720b */ /* 0x000fc80003f2c000 */
[C---:B------:R-:W-:Y:S02]  /*0440*/  FSETP.GTU.AND P2, PT, R0.reuse, RZ, PT ;  /* 0x000000ff0000720b */ /* 0x040fe40003f4c000 */
[----:B------:R-:W-:Y:S02]  /*0450*/  FSEL R8, R9, RZ, P1 ;  /* 0x000000ff09087208 */ /* 0x000fe40000800000 */
[----:B------:R-:W-:Y:S02]  /*0460*/  FSEL R9, R0, RZ, P2 ;  /* 0x000000ff00097208 */ /* 0x000fe40001000000 */
[C---:B------:R-:W-:Y:S02]  /*0470*/  FSETP.GEU.AND P1, PT, R8.reuse, 6, PT ;  /* 0x40c000000800780b */ /* 0x040fe40003f2e000 */
[----:B------:R-:W-:Y:S01]  /*0480*/  FSETP.GEU.AND P2, PT, R9, 6, PT ;  /* 0x40c000000900780b */ /* 0x000fe20003f4e000 */
[----:B------:R1:W-:Y:S01]  /*0490*/  @!P0 STG.E.64 desc[UR4][R6.64], R10 ;  /* 0x0000000a06008986 */ /* 0x0003e2000c101b04 */
[----:B------:R-:W-:-:S02]  /*04a0*/  FSETP.NAN.AND P3, PT, R8, R8, PT ;  /* 0x000000080800720b */ /* 0x000fc40003f68000 */
[----:B------:R-:W-:Y:S01]  /*04b0*/  FSETP.NAN.AND P4, PT, R9, R9, PT ;  /* 0x000000090900720b */ /* 0x000fe20003f88000 */
[----:B0-----:R-:W-:-:S06]  /*04c0*/  IMAD.WIDE R2, R3, 0x4, R4 ;  /* 0x0000000403027825 */ /* 0x001fcc00078e0204 */
[----:B------:R-:W-:Y:S02]  /*04d0*/  @P1 SEL R8, R8, 0x40c00000, P3 ;  /* 0x40c0000008081807 */ /* 0x000fe40001800000 */
[----:B------:R-:W-:Y:S01]  /*04e0*/  @P2 SEL R9, R9, 0x40c00000, P4 ;  /* 0x40c0000009092807 */ /* 0x000fe20002000000 */
[----:B------:R-:W-:Y:S06]  /*04f0*/  @P0 EXIT ;  /* 0x000000000000094d */ /* 0x000fec0003800000 */
[----:B------:R-:W-:Y:S01]  /*0500*/  STG.E.64 desc[UR4][R2.64], R8 ;  /* 0x0000000802007986 */ /* 0x000fe2000c101b04 */
[----:B------:R-:W-:Y:S05]  /*0510*/  EXIT ;  /* 0x000000000000794d */ /* 0x000fea0003800000 */
.L_x_0:
[----:B------:R-:W-:-:S00]  /*0520*/  BRA `(.L_x_0) ;  /* 0xfffffffc00fc7947 */ /* 0x000fc0000383ffff */
[----:B------:R-:W-:-:S00]  /*0530*/  NOP ;  /* 0x0000000000007918 */ /* 0x000fc00000000000 */
        /* <DEDUP_REMOVED lines=12> */
.L_x_1:


//--------------------- .nv.global.init           --------------------------
	.section	.nv.global.init,"aw",@progbits
.nv.global.init:
	.type		_$_str,@object
	.size		_$_str,(_$_str_$_2 - _$_str)
_$_str:
        /*0000*/ 	.byte	0x5f, 0x5f, 0x43, 0x55, 0x44, 0x41, 0x5f, 0x46, 0x54, 0x5a, 0x00
	.type		_$_str_$_2,@object
	.size		_$_str_$_2,(.L_1 - _$_str_$_2)
_$_str_$_2:
        /*000b*/ 	.byte	0x5f, 0x5f, 0x43, 0x55, 0x44, 0x41, 0x5f, 0x50, 0x52, 0x45, 0x43, 0x5f, 0x53, 0x51, 0x52, 0x54
        /*001b*/ 	.byte	0x00
.L_1:


//--------------------- .nv.constant0.triton_poi_fused__native_batch_norm_legit_no_training_convolution_hardtanh_24 --------------------------
	.section	.nv.constant0.triton_poi_fused__native_batch_norm_legit_no_training_convolution_hardtanh_24,"a",@progbits
	.sectionflags	@""
	.align	4
.nv.constant0.triton_poi_fused__native_batch_norm_legit_no_training_convolution_hardtanh_24:
	.zero		588
